//
// Generated by NVIDIA NVVM Compiler
//
// Compiler Build ID: CL-36424714
// Cuda compilation tools, release 13.0, V13.0.88
// Based on NVVM 20.0.0
//

.version 9.0
.target sm_100
.address_size 64

	// .globl	cu_sample_coor

.visible .entry cu_sample_coor(
	.param .u32 cu_sample_coor_param_0,
	.param .u64 .ptr .align 1 cu_sample_coor_param_1,
	.param .u64 .ptr .align 1 cu_sample_coor_param_2,
	.param .u64 .ptr .align 1 cu_sample_coor_param_3,
	.param .u64 .ptr .align 1 cu_sample_coor_param_4
)
{
	.reg .pred 	%p<35>;
	.reg .b32 	%r<13>;
	.reg .b32 	%f<170>;
	.reg .b64 	%rd<25>;

	ld.param.u32 	%r6, [cu_sample_coor_param_0];
	ld.param.u64 	%rd6, [cu_sample_coor_param_1];
	ld.param.u64 	%rd8, [cu_sample_coor_param_2];
	ld.param.u64 	%rd9, [cu_sample_coor_param_3];
	ld.param.u64 	%rd7, [cu_sample_coor_param_4];
	cvta.to.global.u64 	%rd1, %rd8;
	cvta.to.global.u64 	%rd2, %rd9;
	mov.u32 	%r7, %ctaid.x;
	mov.u32 	%r1, %ntid.x;
	mov.u32 	%r8, %tid.x;
	mad.lo.s32 	%r12, %r7, %r1, %r8;
	setp.ge.s32 	%p1, %r12, %r6;
	@%p1 bra 	$L__BB0_15;
	mov.u32 	%r9, %nctaid.x;
	mul.lo.s32 	%r3, %r1, %r9;
	cvta.to.global.u64 	%rd3, %rd6;
	cvta.to.global.u64 	%rd4, %rd7;
$L__BB0_2:
	mul.wide.s32 	%rd10, %r12, 12;
	add.s64 	%rd11, %rd3, %rd10;
	ld.global.f32 	%f1, [%rd11];
	ld.global.f32 	%f2, [%rd11+4];
	ld.global.f32 	%f3, [%rd11+8];
	abs.f32 	%f7, %f2;
	abs.f32 	%f8, %f1;
	setp.gt.f32 	%p2, %f8, %f7;
	selp.f32 	%f9, %f8, %f7, %p2;
	selp.f32 	%f10, %f7, %f8, %p2;
	div.rn.f32 	%f11, %f10, %f9;
	mul.f32 	%f12, %f11, %f11;
	fma.rn.f32 	%f13, %f12, 0f3B33710B, 0fBC807748;
	fma.rn.f32 	%f14, %f13, %f12, 0f3D2CDAB2;
	fma.rn.f32 	%f15, %f14, %f12, 0fBD992D10;
	fma.rn.f32 	%f16, %f15, %f12, 0f3DD9EA6C;
	fma.rn.f32 	%f17, %f16, %f12, 0fBE117CB1;
	fma.rn.f32 	%f18, %f17, %f12, 0f3E4CBCE0;
	fma.rn.f32 	%f19, %f18, %f12, 0fBEAAAA7D;
	mul.f32 	%f20, %f12, %f19;
	fma.rn.f32 	%f21, %f20, %f11, %f11;
	neg.f32 	%f22, %f21;
	fma.rn.f32 	%f23, 0f3F6EE581, 0f3FD774EB, %f22;
	selp.f32 	%f24, %f23, %f21, %p2;
	selp.f32 	%f25, 0f3F6EE581, 0f3FEEE581, %p2;
	selp.f32 	%f26, %f21, %f22, %p2;
	mov.b32 	%r10, %f2;
	fma.rn.f32 	%f27, %f25, 0f3FD774EB, %f26;
	setp.lt.s32 	%p3, %r10, 0;
	selp.f32 	%f28, %f27, %f24, %p3;
	add.f32 	%f29, %f8, %f7;
	setp.eq.f32 	%p4, %f9, 0f00000000;
	selp.f32 	%f30, 0f40490FDB, 0f00000000, %p3;
	setp.eq.f32 	%p5, %f7, %f8;
	selp.f32 	%f31, 0f4016CBE4, 0f3F490FDB, %p3;
	selp.f32 	%f32, %f31, %f28, %p5;
	selp.f32 	%f33, %f30, %f32, %p4;
	abs.f32 	%f34, %f29;
	setp.nan.f32 	%p6, %f34, %f34;
	copysign.f32 	%f35, %f1, %f33;
	selp.f32 	%f36, %f29, %f35, %p6;
	abs.f32 	%f37, %f3;
	setp.gt.f32 	%p7, %f37, %f7;
	selp.f32 	%f38, %f37, %f7, %p7;
	selp.f32 	%f39, %f7, %f37, %p7;
	div.rn.f32 	%f40, %f39, %f38;
	mul.f32 	%f41, %f40, %f40;
	fma.rn.f32 	%f42, %f41, 0f3B33710B, 0fBC807748;
	fma.rn.f32 	%f43, %f42, %f41, 0f3D2CDAB2;
	fma.rn.f32 	%f44, %f43, %f41, 0fBD992D10;
	fma.rn.f32 	%f45, %f44, %f41, 0f3DD9EA6C;
	fma.rn.f32 	%f46, %f45, %f41, 0fBE117CB1;
	fma.rn.f32 	%f47, %f46, %f41, 0f3E4CBCE0;
	fma.rn.f32 	%f48, %f47, %f41, 0fBEAAAA7D;
	mul.f32 	%f49, %f41, %f48;
	fma.rn.f32 	%f50, %f49, %f40, %f40;
	neg.f32 	%f51, %f50;
	fma.rn.f32 	%f52, 0f3F6EE581, 0f3FD774EB, %f51;
	selp.f32 	%f53, %f52, %f50, %p7;
	selp.f32 	%f54, 0f3F6EE581, 0f3FEEE581, %p7;
	selp.f32 	%f55, %f50, %f51, %p7;
	fma.rn.f32 	%f56, %f54, 0f3FD774EB, %f55;
	selp.f32 	%f57, %f56, %f53, %p3;
	add.f32 	%f58, %f7, %f37;
	setp.eq.f32 	%p8, %f38, 0f00000000;
	setp.eq.f32 	%p9, %f7, %f37;
	selp.f32 	%f59, %f31, %f57, %p9;
	selp.f32 	%f60, %f30, %f59, %p8;
	abs.f32 	%f61, %f58;
	setp.nan.f32 	%p10, %f61, %f61;
	copysign.f32 	%f62, %f3, %f60;
	selp.f32 	%f63, %f58, %f62, %p10;
	setp.gt.f32 	%p11, %f37, %f8;
	selp.f32 	%f64, %f37, %f8, %p11;
	selp.f32 	%f65, %f8, %f37, %p11;
	div.rn.f32 	%f66, %f65, %f64;
	mul.f32 	%f67, %f66, %f66;
	fma.rn.f32 	%f68, %f67, 0f3B33710B, 0fBC807748;
	fma.rn.f32 	%f69, %f68, %f67, 0f3D2CDAB2;
	fma.rn.f32 	%f70, %f69, %f67, 0fBD992D10;
	fma.rn.f32 	%f71, %f70, %f67, 0f3DD9EA6C;
	fma.rn.f32 	%f72, %f71, %f67, 0fBE117CB1;
	fma.rn.f32 	%f73, %f72, %f67, 0f3E4CBCE0;
	fma.rn.f32 	%f74, %f73, %f67, 0fBEAAAA7D;
	mul.f32 	%f75, %f67, %f74;
	fma.rn.f32 	%f76, %f75, %f66, %f66;
	neg.f32 	%f77, %f76;
	fma.rn.f32 	%f78, 0f3F6EE581, 0f3FD774EB, %f77;
	selp.f32 	%f79, %f78, %f76, %p11;
	selp.f32 	%f80, 0f3F6EE581, 0f3FEEE581, %p11;
	selp.f32 	%f81, %f76, %f77, %p11;
	mov.b32 	%r11, %f1;
	fma.rn.f32 	%f82, %f80, 0f3FD774EB, %f81;
	setp.lt.s32 	%p12, %r11, 0;
	selp.f32 	%f83, %f82, %f79, %p12;
	add.f32 	%f84, %f8, %f37;
	setp.eq.f32 	%p13, %f64, 0f00000000;
	selp.f32 	%f85, 0f40490FDB, 0f00000000, %p12;
	setp.eq.f32 	%p14, %f8, %f37;
	selp.f32 	%f86, 0f4016CBE4, 0f3F490FDB, %p12;
	selp.f32 	%f87, %f86, %f83, %p14;
	selp.f32 	%f88, %f85, %f87, %p13;
	abs.f32 	%f89, %f84;
	setp.nan.f32 	%p15, %f89, %f89;
	copysign.f32 	%f90, %f3, %f88;
	selp.f32 	%f4, %f84, %f90, %p15;
	mul.wide.s32 	%rd12, %r12, 8;
	add.s64 	%rd5, %rd4, %rd12;
	mov.f32 	%f91, 0f00000000;
	st.global.v2.f32 	[%rd5], {%f91, %f91};
	abs.f32 	%f5, %f36;
	setp.geu.f32 	%p16, %f5, 0f3F490FDB;
	abs.f32 	%f92, %f63;
	setp.geu.f32 	%p17, %f92, 0f3F490FDB;
	or.pred  	%p18, %p16, %p17;
	@%p18 bra 	$L__BB0_4;
	div.rn.f32 	%f157, %f1, %f2;
	add.f32 	%f158, %f157, 0f3F800000;
	mul.f32 	%f159, %f158, 0f3F000000;
	max.f32 	%f160, %f159, 0f00000000;
	min.f32 	%f161, %f160, 0f3F800000;
	add.s64 	%rd24, %rd2, %rd12;
	div.rn.f32 	%f162, %f3, %f2;
	mov.f32 	%f163, 0f3F800000;
	sub.f32 	%f164, %f163, %f162;
	mul.f32 	%f165, %f164, 0f3F000000;
	max.f32 	%f166, %f165, 0f00000000;
	min.f32 	%f167, %f166, 0f3F800000;
	st.global.v2.f32 	[%rd24], {%f161, %f167};
	ld.global.f32 	%f168, [%rd1+16];
	st.global.f32 	[%rd5], %f168;
	ld.global.f32 	%f169, [%rd1+20];
	st.global.f32 	[%rd5+4], %f169;
	bra.uni 	$L__BB0_14;
$L__BB0_4:
	setp.leu.f32 	%p19, %f5, 0f4016CBE4;
	setp.leu.f32 	%p20, %f92, 0f4016CBE4;
	or.pred  	%p21, %p19, %p20;
	@%p21 bra 	$L__BB0_6;
	div.rn.f32 	%f144, %f1, %f2;
	mov.f32 	%f145, 0f3F800000;
	sub.f32 	%f146, %f145, %f144;
	mul.f32 	%f147, %f146, 0f3F000000;
	max.f32 	%f148, %f147, 0f00000000;
	min.f32 	%f149, %f148, 0f3F800000;
	add.s64 	%rd22, %rd2, %rd12;
	div.rn.f32 	%f150, %f3, %f2;
	sub.f32 	%f151, %f145, %f150;
	mul.f32 	%f152, %f151, 0f3F000000;
	max.f32 	%f153, %f152, 0f00000000;
	min.f32 	%f154, %f153, 0f3F800000;
	st.global.v2.f32 	[%rd22], {%f149, %f154};
	ld.global.f32 	%f155, [%rd1+32];
	st.global.f32 	[%rd5], %f155;
	ld.global.f32 	%f156, [%rd1+36];
	st.global.f32 	[%rd5+4], %f156;
	bra.uni 	$L__BB0_14;
$L__BB0_6:
	setp.ltu.f32 	%p22, %f4, 0f3F490FDB;
	setp.geu.f32 	%p23, %f4, 0f4016CBE4;
	or.pred  	%p24, %p22, %p23;
	@%p24 bra 	$L__BB0_8;
	div.rn.f32 	%f132, %f1, %f3;
	add.f32 	%f133, %f132, 0f3F800000;
	mul.f32 	%f134, %f133, 0f3F000000;
	max.f32 	%f135, %f134, 0f00000000;
	min.f32 	%f136, %f135, 0f3F800000;
	add.s64 	%rd20, %rd2, %rd12;
	div.rn.f32 	%f137, %f2, %f3;
	add.f32 	%f138, %f137, 0f3F800000;
	mul.f32 	%f139, %f138, 0f3F000000;
	max.f32 	%f140, %f139, 0f00000000;
	min.f32 	%f141, %f140, 0f3F800000;
	st.global.v2.f32 	[%rd20], {%f136, %f141};
	ld.global.f32 	%f142, [%rd1];
	st.global.f32 	[%rd5], %f142;
	ld.global.f32 	%f143, [%rd1+4];
	st.global.f32 	[%rd5+4], %f143;
	bra.uni 	$L__BB0_14;
$L__BB0_8:
	setp.ltu.f32 	%p25, %f4, 0fBF490FDB;
	setp.geu.f32 	%p26, %f4, 0f3F490FDB;
	or.pred  	%p27, %p25, %p26;
	@%p27 bra 	$L__BB0_10;
	div.rn.f32 	%f119, %f3, %f1;
	mov.f32 	%f120, 0f3F800000;
	sub.f32 	%f121, %f120, %f119;
	mul.f32 	%f122, %f121, 0f3F000000;
	max.f32 	%f123, %f122, 0f00000000;
	min.f32 	%f124, %f123, 0f3F800000;
	add.s64 	%rd18, %rd2, %rd12;
	div.rn.f32 	%f125, %f2, %f1;
	add.f32 	%f126, %f125, 0f3F800000;
	mul.f32 	%f127, %f126, 0f3F000000;
	max.f32 	%f128, %f127, 0f00000000;
	min.f32 	%f129, %f128, 0f3F800000;
	st.global.v2.f32 	[%rd18], {%f124, %f129};
	ld.global.f32 	%f130, [%rd1+8];
	st.global.f32 	[%rd5], %f130;
	ld.global.f32 	%f131, [%rd1+12];
	st.global.f32 	[%rd5+4], %f131;
	bra.uni 	$L__BB0_14;
$L__BB0_10:
	setp.ltu.f32 	%p28, %f4, 0fC016CBE4;
	setp.geu.f32 	%p29, %f4, 0fBF490FDB;
	or.pred  	%p30, %p28, %p29;
	@%p30 bra 	$L__BB0_12;
	div.rn.f32 	%f106, %f1, %f3;
	add.f32 	%f107, %f106, 0f3F800000;
	mul.f32 	%f108, %f107, 0f3F000000;
	max.f32 	%f109, %f108, 0f00000000;
	min.f32 	%f110, %f109, 0f3F800000;
	add.s64 	%rd16, %rd2, %rd12;
	div.rn.f32 	%f111, %f2, %f3;
	mov.f32 	%f112, 0f3F800000;
	sub.f32 	%f113, %f112, %f111;
	mul.f32 	%f114, %f113, 0f3F000000;
	max.f32 	%f115, %f114, 0f00000000;
	min.f32 	%f116, %f115, 0f3F800000;
	st.global.v2.f32 	[%rd16], {%f110, %f116};
	ld.global.f32 	%f117, [%rd1+40];
	st.global.f32 	[%rd5], %f117;
	ld.global.f32 	%f118, [%rd1+44];
	st.global.f32 	[%rd5+4], %f118;
	bra.uni 	$L__BB0_14;
$L__BB0_12:
	setp.ltu.f32 	%p31, %f4, 0f4016CBE4;
	setp.geu.f32 	%p32, %f4, 0fC016CBE4;
	and.pred  	%p33, %p31, %p32;
	@%p33 bra 	$L__BB0_14;
	div.rn.f32 	%f93, %f3, %f1;
	mov.f32 	%f94, 0f3F800000;
	sub.f32 	%f95, %f94, %f93;
	mul.f32 	%f96, %f95, 0f3F000000;
	max.f32 	%f97, %f96, 0f00000000;
	min.f32 	%f98, %f97, 0f3F800000;
	add.s64 	%rd14, %rd2, %rd12;
	div.rn.f32 	%f99, %f2, %f1;
	sub.f32 	%f100, %f94, %f99;
	mul.f32 	%f101, %f100, 0f3F000000;
	max.f32 	%f102, %f101, 0f00000000;
	min.f32 	%f103, %f102, 0f3F800000;
	st.global.v2.f32 	[%rd14], {%f98, %f103};
	ld.global.f32 	%f104, [%rd1+24];
	st.global.f32 	[%rd5], %f104;
	ld.global.f32 	%f105, [%rd1+28];
	st.global.f32 	[%rd5+4], %f105;
$L__BB0_14:
	add.s32 	%r12, %r12, %r3;
	setp.lt.s32 	%p34, %r12, %r6;
	@%p34 bra 	$L__BB0_2;
$L__BB0_15:
	ret;

}


// ===== COMPILED SASS (sm_100) =====

	.target	sm_100

	.elftype	@"ET_EXEC"


//--------------------- .note.nv.tkinfo           --------------------------
	.section	.note.nv.tkinfo,"",@"SHT_NOTE"
	.sectionflags	@"SHF_NOTE_NV_TKINFO"
	.tkinfo
        /*0018*/ 	.word	0x00000002
        /*0030*/ 	.string	""
        /*0030*/ 	.string	"ptxas"
        /*0030*/ 	.string	"Cuda compilation tools, release 13.0, V13.0.88"
        /*0030*/ 	.string	"Build cuda_13.0.r13.0/compiler.36424714_0"
        /*0030*/ 	.string	"-arch sm_100 -m 64 "



//--------------------- .note.nv.cuinfo           --------------------------
	.section	.note.nv.cuinfo,"",@"SHT_NOTE"
	.sectionflags	@"SHF_NOTE_NV_CUINFO"
        /*0018*/ 	.short	0x0002
        /*001a*/ 	.short	0x0064
        /*001c*/ 	.short	0x0082
	.zero		2


//--------------------- .nv.info                  --------------------------
	.section	.nv.info,"",@"SHT_CUDA_INFO"
	.align	4


	//----- nvinfo : EIATTR_REGCOUNT
	.align		4
        /*0000*/ 	.byte	0x04, 0x2f
        /*0002*/ 	.short	(.L_1 - .L_0)
	.align		4
.L_0:
        /*0004*/ 	.word	index@(cu_sample_coor)
        /*0008*/ 	.word	0x0000001d


	//----- nvinfo : EIATTR_FRAME_SIZE
	.align		4
.L_1:
        /*000c*/ 	.byte	0x04, 0x11
        /*000e*/ 	.short	(.L_3 - .L_2)
	.align		4
.L_2:
        /*0010*/ 	.word	index@($__internal_0_$__cuda_sm3x_div_rn_noftz_f32_slowpath)
        /*0014*/ 	.word	0x00000000


	//----- nvinfo : EIATTR_FRAME_SIZE
	.align		4
.L_3:
        /*0018*/ 	.byte	0x04, 0x11
        /*001a*/ 	.short	(.L_5 - .L_4)
	.align		4
.L_4:
        /*001c*/ 	.word	index@(cu_sample_coor)
        /*0020*/ 	.word	0x00000000


	//----- nvinfo : EIATTR_MIN_STACK_SIZE
	.align		4
.L_5:
        /*0024*/ 	.byte	0x04, 0x12
        /*0026*/ 	.short	(.L_7 - .L_6)
	.align		4
.L_6:
        /*0028*/ 	.word	index@(cu_sample_coor)
        /*002c*/ 	.word	0x00000000
.L_7:


//--------------------- .nv.compat                --------------------------
	.section	.nv.compat,"",@"SHT_CUDA_COMPAT_INFO"
	.align	4
        /*0000*/ 	.byte	0x02, 0x09, 0x00, 0x00, 0x02, 0x02, 0x01, 0x00, 0x02, 0x05, 0x05, 0x00, 0x03, 0x07, 0x01, 0x01
        /*0010*/ 	.byte	0x02, 0x03, 0x00, 0x00, 0x02, 0x06, 0x01, 0x00, 0x04, 0x0b, 0x08, 0x00, 0x01, 0x00, 0x00, 0x00
        /*0020*/ 	.byte	0x00, 0x00, 0x00, 0x00


//--------------------- .nv.info.cu_sample_coor   --------------------------
	.section	.nv.info.cu_sample_coor,"",@"SHT_CUDA_INFO"
	.sectionflags	@""
	.align	4


	//----- nvinfo : EIATTR_CUDA_API_VERSION
	.align		4
        /*0000*/ 	.byte	0x04, 0x37
        /*0002*/ 	.short	(.L_9 - .L_8)
.L_8:
        /*0004*/ 	.word	0x00000082


	//----- nvinfo : EIATTR_KPARAM_INFO
	.align		4
.L_9:
        /*0008*/ 	.byte	0x04, 0x17
        /*000a*/ 	.short	(.L_11 - .L_10)
.L_10:
        /*000c*/ 	.word	0x00000000
        /*0010*/ 	.short	0x0004
        /*0012*/ 	.short	0x0020
        /*0014*/ 	.byte	0x00, 0xf5, 0x21, 0x00


	//----- nvinfo : EIATTR_KPARAM_INFO
	.align		4
.L_11:
        /*0018*/ 	.byte	0x04, 0x17
        /*001a*/ 	.short	(.L_13 - .L_12)
.L_12:
        /*001c*/ 	.word	0x00000000
        /*0020*/ 	.short	0x0003
        /*0022*/ 	.short	0x0018
        /*0024*/ 	.byte	0x00, 0xf5, 0x21, 0x00


	//----- nvinfo : EIATTR_KPARAM_INFO
	.align		4
.L_13:
        /*0028*/ 	.byte	0x04, 0x17
        /*002a*/ 	.short	(.L_15 - .L_14)
.L_14:
        /*002c*/ 	.word	0x00000000
        /*0030*/ 	.short	0x0002
        /*0032*/ 	.short	0x0010
        /*0034*/ 	.byte	0x00, 0xf5, 0x21, 0x00


	//----- nvinfo : EIATTR_KPARAM_INFO
	.align		4
.L_15:
        /*0038*/ 	.byte	0x04, 0x17
        /*003a*/ 	.short	(.L_17 - .L_16)
.L_16:
        /*003c*/ 	.word	0x00000000
        /*0040*/ 	.short	0x0001
        /*0042*/ 	.short	0x0008
        /*0044*/ 	.byte	0x00, 0xf5, 0x21, 0x00


	//----- nvinfo : EIATTR_KPARAM_INFO
	.align		4
.L_17:
        /*0048*/ 	.byte	0x04, 0x17
        /*004a*/ 	.short	(.L_19 - .L_18)
.L_18:
        /*004c*/ 	.word	0x00000000
        /*0050*/ 	.short	0x0000
        /*0052*/ 	.short	0x0000
        /*0054*/ 	.byte	0x00, 0xf0, 0x11, 0x00


	//----- nvinfo : EIATTR_SPARSE_MMA_MASK
	.align		4
.L_19:
        /*0058*/ 	.byte	0x03, 0x50
        /*005a*/ 	.short	0x0000


	//----- nvinfo : EIATTR_MAXREG_COUNT
	.align		4
        /*005c*/ 	.byte	0x03, 0x1b
        /*005e*/ 	.short	0x00ff


	//----- nvinfo : EIATTR_MERCURY_ISA_VERSION
	.align		4
        /*0060*/ 	.byte	0x03, 0x5f
        /*0062*/ 	.short	0x0101


	//----- nvinfo : EIATTR_VRC_CTA_INIT_COUNT
	.align		4
        /*0064*/ 	.byte	0x02, 0x4a
	.zero		1
	.zero		1


	//----- nvinfo : EIATTR_EXIT_INSTR_OFFSETS
	.align		4
        /*0068*/ 	.byte	0x04, 0x1c
        /*006a*/ 	.short	(.L_21 - .L_20)


	//   ....[0]....
.L_20:
        /*006c*/ 	.word	0x00000070


	//   ....[1]....
        /*0070*/ 	.word	0x00001a40


	//----- nvinfo : EIATTR_CRS_STACK_SIZE
	.align		4
.L_21:
        /*0074*/ 	.byte	0x04, 0x1e
        /*0076*/ 	.short	(.L_23 - .L_22)
.L_22:
        /*0078*/ 	.word	0x00000000


	//----- nvinfo : EIATTR_CBANK_PARAM_SIZE
	.align		4
.L_23:
        /*007c*/ 	.byte	0x03, 0x19
        /*007e*/ 	.short	0x0028


	//----- nvinfo : EIATTR_PARAM_CBANK
	.align		4
        /*0080*/ 	.byte	0x04, 0x0a
        /*0082*/ 	.short	(.L_25 - .L_24)
	.align		4
.L_24:
        /*0084*/ 	.word	index@(.nv.constant0.cu_sample_coor)
        /*0088*/ 	.short	0x0380
        /*008a*/ 	.short	0x0028


	//----- nvinfo : EIATTR_SW_WAR
	.align		4
.L_25:
        /*008c*/ 	.byte	0x04, 0x36
        /*008e*/ 	.short	(.L_27 - .L_26)
.L_26:
        /*0090*/ 	.word	0x00000008
.L_27:


//--------------------- .nv.callgraph             --------------------------
	.section	.nv.callgraph,"",@"SHT_CUDA_CALLGRAPH"
	.align	4
	.sectionentsize	8
	.align		4
        /*0000*/ 	.word	0x00000000
	.align		4
        /*0004*/ 	.word	0xffffffff
	.align		4
        /*0008*/ 	.word	0x00000000
	.align		4
        /*000c*/ 	.word	0xfffffffe
	.align		4
        /*0010*/ 	.word	0x00000000
	.align		4
        /*0014*/ 	.word	0xfffffffd
	.align		4
        /*0018*/ 	.word	0x00000000
	.align		4
        /*001c*/ 	.word	0xfffffffc


//--------------------- .text.cu_sample_coor      --------------------------
	.section	.text.cu_sample_coor,"ax",@progbits
	.align	128
        .global         cu_sample_coor
        .type           cu_sample_coor,@function
        .size           cu_sample_coor,(.L_x_50 - cu_sample_coor)
        .other          cu_sample_coor,@"STO_CUDA_ENTRY STV_DEFAULT"
cu_sample_coor:
.text.cu_sample_coor:
[----:B------:R-:W-:Y:S01]  /*0000*/  LDC R1, c[0x0][0x37c] ;  /* 0x0000df00ff017b82 */ /* 0x000fe20000000800 */
[----:B------:R-:W0:Y:S07]  /*0010*/  S2R R6, SR_TID.X ;  /* 0x0000000000067919 */ /* 0x000e2e0000002100 */
[----:B------:R-:W0:Y:S01]  /*0020*/  S2UR UR4, SR_CTAID.X ;  /* 0x00000000000479c3 */ /* 0x000e220000002500 */
[----:B------:R-:W1:Y:S07]  /*0030*/  LDCU UR5, c[0x0][0x380] ;  /* 0x00007000ff0577ac */ /* 0x000e6e0008000800 */
[----:B------:R-:W0:Y:S02]  /*0040*/  LDC R5, c[0x0][0x360] ;  /* 0x0000d800ff057b82 */ /* 0x000e240000000800 */
[----:B0-----:R-:W-:-:S05]  /*0050*/  IMAD R6, R5, UR4, R6 ;  /* 0x0000000405067c24 */ /* 0x001fca000f8e0206 */
[----:B-1----:R-:W-:-:S13]  /*0060*/  ISETP.GE.AND P0, PT, R6, UR5, PT ;  /* 0x0000000506007c0c */ /* 0x002fda000bf06270 */
[----:B------:R-:W-:Y:S05]  /*0070*/  @P0 EXIT ;  /* 0x000000000000094d */ /* 0x000fea0003800000 */
[----:B------:R-:W0:Y:S01]  /*0080*/  LDC.64 R18, c[0x0][0x398] ;  /* 0x0000e600ff127b82 */ /* 0x000e220000000a00 */
[----:B------:R-:W1:Y:S01]  /*0090*/  LDCU UR4, c[0x0][0x370] ;  /* 0x00006e00ff0477ac */ /* 0x000e620008000800 */
[----:B------:R-:W2:Y:S06]  /*00a0*/  LDCU.64 UR6, c[0x0][0x358] ;  /* 0x00006b00ff0677ac */ /* 0x000eac0008000a00 */
[----:B------:R-:W3:Y:S01]  /*00b0*/  LDC.64 R16, c[0x0][0x388] ;  /* 0x0000e200ff107b82 */ /* 0x000ee20000000a00 */
[----:B------:R-:W4:Y:S07]  /*00c0*/  LDCU UR5, c[0x0][0x380] ;  /* 0x00007000ff0577ac */ /* 0x000f2e0008000800 */
[----:B------:R-:W0:Y:S01]  /*00d0*/  LDC.64 R14, c[0x0][0x3a0] ;  /* 0x0000e800ff0e7b82 */ /* 0x000e220000000a00 */
[----:B-1----:R-:W-:-:S07]  /*00e0*/  IMAD R5, R5, UR4, RZ ;  /* 0x0000000405057c24 */ /* 0x002fce000f8e02ff */
.L_x_37:
[----:B-1234-:R-:W-:-:S05]  /*00f0*/  IMAD.WIDE R8, R6, 0xc, R16 ;  /* 0x0000000c06087825 */ /* 0x01efca00078e0210 */
[----:B--2---:R-:W2:Y:S04]  /*0100*/  LDG.E R4, desc[UR6][R8.64] ;  /* 0x0000000608047981 */ /* 0x004ea8000c1e1900 */
[----:B------:R-:W2:Y:S04]  /*0110*/  LDG.E R0, desc[UR6][R8.64+0x4] ;  /* 0x0000040608007981 */ /* 0x000ea8000c1e1900 */
[----:B------:R1:W5:Y:S01]  /*0120*/  LDG.E R3, desc[UR6][R8.64+0x8] ;  /* 0x0000080608037981 */ /* 0x000362000c1e1900 */
[----:B------:R-:W-:Y:S01]  /*0130*/  BSSY.RECONVERGENT B2, `(.L_x_0) ;  /* 0x0000010000027945 */ /* 0x000fe20003800200 */
[----:B--2---:R-:W-:-:S04]  /*0140*/  FSETP.GT.AND P4, PT, |R4|, |R0|, PT ;  /* 0x400000000400720b */ /* 0x004fc80003f84200 */
[----:B------:R-:W-:Y:S02]  /*0150*/  FSEL R13, |R4|, |R0|, P4 ;  /* 0x40000000040d7208 */ /* 0x000fe40002000200 */
[----:B------:R-:W-:Y:S02]  /*0160*/  FSEL R2, |R0|, |R4|, P4 ;  /* 0x4000000400027208 */ /* 0x000fe40002000200 */
[----:B------:R-:W2:Y:S08]  /*0170*/  MUFU.RCP R10, R13 ;  /* 0x0000000d000a7308 */ /* 0x000eb00000001000 */
[----:B------:R-:W3:Y:S01]  /*0180*/  FCHK P0, R2, R13 ;  /* 0x0000000d02007302 */ /* 0x000ee20000000000 */
[----:B--2---:R-:W-:-:S04]  /*0190*/  FFMA R7, -R13, R10, 1 ;  /* 0x3f8000000d077423 */ /* 0x004fc8000000010a */
[----:B------:R-:W-:-:S04]  /*01a0*/  FFMA R7, R10, R7, R10 ;  /* 0x000000070a077223 */ /* 0x000fc8000000000a */
[----:B------:R-:W-:-:S04]  /*01b0*/  FFMA R10, R2, R7, RZ ;  /* 0x00000007020a7223 */ /* 0x000fc800000000ff */
[----:B------:R-:W-:-:S04]  /*01c0*/  FFMA R11, -R13, R10, R2 ;  /* 0x0000000a0d0b7223 */ /* 0x000fc80000000102 */
[----:B------:R-:W-:Y:S01]  /*01d0*/  FFMA R7, R7, R11, R10 ;  /* 0x0000000b07077223 */ /* 0x000fe2000000000a */
[----:B-1-3--:R-:W-:Y:S06]  /*01e0*/  @!P0 BRA `(.L_x_1) ;  /* 0x0000000000108947 */ /* 0x00afec0003800000 */
[----:B------:R-:W-:Y:S02]  /*01f0*/  MOV R23, R13 ;  /* 0x0000000d00177202 */ /* 0x000fe40000000f00 */
[----:B------:R-:W-:-:S07]  /*0200*/  MOV R8, 0x220 ;  /* 0x0000022000087802 */ /* 0x000fce0000000f00 */
[----:B0---45:R-:W-:Y:S05]  /*0210*/  CALL.REL.NOINC `($__internal_0_$__cuda_sm3x_div_rn_noftz_f32_slowpath) ;  /* 0x00000018000c7944 */ /* 0x031fea0003c00000 */
[----:B------:R-:W-:-:S07]  /*0220*/  MOV R7, R2 ;  /* 0x0000000200077202 */ /* 0x000fce0000000f00 */
.L_x_1:
[----:B----4-:R-:W-:Y:S05]  /*0230*/  BSYNC.RECONVERGENT B2 ;  /* 0x0000000000027941 */ /* 0x010fea0003800200 */
.L_x_0:
[----:B------:R-:W-:Y:S02]  /*0240*/  HFMA2 R9, -RZ, RZ, 0.89990234375, 10328 ;  /* 0x3b33710bff097431 */ /* 0x000fe400000001ff */
[----:B------:R-:W-:Y:S01]  /*0250*/  FMUL R2, R7, R7 ;  /* 0x0000000707027220 */ /* 0x000fe20000400000 */
[CC--:B-----5:R-:W-:Y:S01]  /*0260*/  FSETP.GT.AND P3, PT, |R3|.reuse, |R0|.reuse, PT ;  /* 0x400000000300720b */ /* 0x0e0fe20003f64200 */
[----:B------:R-:W-:Y:S01]  /*0270*/  FADD R25, |R4|, |R0| ;  /* 0x4000000004197221 */ /* 0x000fe20000000200 */
[----:B------:R-:W-:Y:S01]  /*0280*/  MOV R11, 0x3f6ee581 ;  /* 0x3f6ee581000b7802 */ /* 0x000fe20000000f00 */
[----:B------:R-:W-:Y:S01]  /*0290*/  BSSY.RECONVERGENT B2, `(.L_x_2) ;  /* 0x0000028000027945 */ /* 0x000fe20003800200 */
[----:B------:R-:W-:Y:S02]  /*02a0*/  FSEL R12, |R3|, |R0|, P3 ;  /* 0x40000000030c7208 */ /* 0x000fe40001800200 */
[----:B------:R-:W-:Y:S01]  /*02b0*/  ISETP.GE.AND P2, PT, R0, RZ, PT ;  /* 0x000000ff0000720c */ /* 0x000fe20003f46270 */
[----:B------:R-:W-:Y:S01]  /*02c0*/  FFMA R9, R2, R9, -0.015681877732276916504 ;  /* 0xbc80774802097423 */ /* 0x000fe20000000009 */
[----:B------:R-:W-:Y:S01]  /*02d0*/  FSETP.NEU.AND P0, PT, R13, RZ, PT ;  /* 0x000000ff0d00720b */ /* 0x000fe20003f0d000 */
[----:B------:R-:W-:Y:S01]  /*02e0*/  HFMA2 R13, -RZ, RZ, 2.04296875, -15.78125 ;  /* 0x4016cbe4ff0d7431 */ /* 0x000fe200000001ff */
[----:B------:R-:W-:Y:S01]  /*02f0*/  FSETP.NEU.AND P1, PT, |R0|, |R4|, PT ;  /* 0x400000040000720b */ /* 0x000fe20003f2d200 */
[----:B------:R-:W-:Y:S01]  /*0300*/  FFMA R9, R2, R9, 0.042200751602649688721 ;  /* 0x3d2cdab202097423 */ /* 0x000fe20000000009 */
[----:B------:R-:W-:-:S02]  /*0310*/  FSEL R8, R11, 1.8663789033889770508, P4 ;  /* 0x3feee5810b087808 */ /* 0x000fc40002000000 */
[----:B------:R-:W-:Y:S01]  /*0320*/  FSEL R20, RZ, 3.1415927410125732422, P2 ;  /* 0x40490fdbff147808 */ /* 0x000fe20001000000 */
[----:B------:R-:W-:-:S04]  /*0330*/  FFMA R9, R2, R9, -0.074792981147766113281 ;  /* 0xbd992d1002097423 */ /* 0x000fc80000000009 */
[----:B------:R-:W-:Y:S01]  /*0340*/  FFMA R9, R2, R9, 0.10640415549278259277 ;  /* 0x3dd9ea6c02097423 */ /* 0x000fe20000000009 */
[----:B------:R-:W-:-:S03]  /*0350*/  FSEL R13, R13, 0.78539818525314331055, !P2 ;  /* 0x3f490fdb0d0d7808 */ /* 0x000fc60005000000 */
[----:B------:R-:W-:-:S04]  /*0360*/  FFMA R9, R2, R9, -0.14207722246646881104 ;  /* 0xbe117cb102097423 */ /* 0x000fc80000000009 */
[----:B------:R-:W-:-:S04]  /*0370*/  FFMA R9, R2, R9, 0.19993925094604492188 ;  /* 0x3e4cbce002097423 */ /* 0x000fc80000000009 */
[----:B------:R-:W-:-:S04]  /*0380*/  FFMA R9, R2, R9, -0.33333197236061096191 ;  /* 0xbeaaaa7d02097423 */ /* 0x000fc80000000009 */
[----:B------:R-:W-:Y:S02]  /*0390*/  FMUL R2, R2, R9 ;  /* 0x0000000902027220 */ /* 0x000fe40000400000 */
[----:B------:R-:W1:Y:S02]  /*03a0*/  MUFU.RCP R9, R12 ;  /* 0x0000000c00097308 */ /* 0x000e640000001000 */
[----:B------:R-:W-:-:S04]  /*03b0*/  FFMA R2, R2, R7, R7 ;  /* 0x0000000702027223 */ /* 0x000fc80000000007 */
[----:B------:R-:W-:-:S05]  /*03c0*/  FFMA R7, R11, 1.6832555532455444336, -R2 ;  /* 0x3fd774eb0b077823 */ /* 0x000fca0000000802 */
[-C--:B------:R-:W-:Y:S02]  /*03d0*/  FSEL R10, R7, R2.reuse, P4 ;  /* 0x00000002070a7208 */ /* 0x080fe40002000000 */
[----:B------:R-:W-:Y:S01]  /*03e0*/  FSEL R7, R2, -R2, P4 ;  /* 0x8000000202077208 */ /* 0x000fe20002000000 */
[----:B-1----:R-:W-:-:S04]  /*03f0*/  FFMA R2, -R12, R9, 1 ;  /* 0x3f8000000c027423 */ /* 0x002fc80000000109 */
[----:B------:R-:W-:Y:S01]  /*0400*/  @!P2 FFMA R10, R8, 1.6832555532455444336, R7 ;  /* 0x3fd774eb080aa823 */ /* 0x000fe20000000007 */
[----:B------:R-:W-:Y:S01]  /*0410*/  FFMA R9, R9, R2, R9 ;  /* 0x0000000209097223 */ /* 0x000fe20000000009 */
[----:B------:R-:W-:-:S03]  /*0420*/  FSEL R2, |R0|, |R3|, P3 ;  /* 0x4000000300027208 */ /* 0x000fc60001800200 */
[----:B------:R-:W-:Y:S01]  /*0430*/  FSEL R7, R13, R10, !P1 ;  /* 0x0000000a0d077208 */ /* 0x000fe20004800000 */
[----:B------:R-:W1:Y:S01]  /*0440*/  FCHK P1, R2, R12 ;  /* 0x0000000c02007302 */ /* 0x000e620000020000 */
[----:B------:R-:W-:Y:S02]  /*0450*/  FFMA R10, R2, R9, RZ ;  /* 0x00000009020a7223 */ /* 0x000fe400000000ff */
[----:B------:R-:W-:Y:S02]  /*0460*/  FSEL R7, R20, R7, !P0 ;  /* 0x0000000714077208 */ /* 0x000fe40004000000 */
[----:B------:R-:W-:Y:S01]  /*0470*/  FSETP.NAN.AND P0, PT, R25, R25, PT ;  /* 0x000000191900720b */ /* 0x000fe20003f08000 */
[----:B------:R-:W-:Y:S01]  /*0480*/  FFMA R11, -R12, R10, R2 ;  /* 0x0000000a0c0b7223 */ /* 0x000fe20000000102 */
[----:B------:R-:W-:-:S03]  /*0490*/  LOP3.LUT R8, R7, 0x80000000, R4, 0xb8, !PT ;  /* 0x8000000007087812 */ /* 0x000fc600078eb804 */
[----:B------:R-:W-:Y:S01]  /*04a0*/  FFMA R7, R9, R11, R10 ;  /* 0x0000000b09077223 */ /* 0x000fe2000000000a */
[----:B------:R-:W-:Y:S01]  /*04b0*/  FSEL R25, R25, R8, P0 ;  /* 0x0000000819197208 */ /* 0x000fe20000000000 */
[----:B-1----:R-:W-:Y:S06]  /*04c0*/  @!P1 BRA `(.L_x_3) ;  /* 0x0000000000109947 */ /* 0x002fec0003800000 */
[----:B------:R-:W-:Y:S02]  /*04d0*/  MOV R23, R12 ;  /* 0x0000000c00177202 */ /* 0x000fe40000000f00 */
[----:B------:R-:W-:-:S07]  /*04e0*/  MOV R8, 0x500 ;  /* 0x0000050000087802 */ /* 0x000fce0000000f00 */
[----:B0-----:R-:W-:Y:S05]  /*04f0*/  CALL.REL.NOINC `($__internal_0_$__cuda_sm3x_div_rn_noftz_f32_slowpath) ;  /* 0x0000001400547944 */ /* 0x001fea0003c00000 */
[----:B------:R-:W-:-:S07]  /*0500*/  IMAD.MOV.U32 R7, RZ, RZ, R2 ;  /* 0x000000ffff077224 */ /* 0x000fce00078e0002 */
.L_x_3:
[----:B------:R-:W-:Y:S05]  /*0510*/  BSYNC.RECONVERGENT B2 ;  /* 0x0000000000027941 */ /* 0x000fea0003800200 */
.L_x_2:
[----:B------:R-:W-:Y:S01]  /*0520*/  MOV R9, 0x3b33710b ;  /* 0x3b33710b00097802 */ /* 0x000fe20000000f00 */
[----:B------:R-:W-:Y:S01]  /*0530*/  FMUL R2, R7, R7 ;  /* 0x0000000707027220 */ /* 0x000fe20000400000 */
[CC--:B------:R-:W-:Y:S01]  /*0540*/  FSETP.GT.AND P4, PT, |R3|.reuse, |R4|.reuse, PT ;  /* 0x400000040300720b */ /* 0x0c0fe20003f84200 */
[----:B------:R-:W-:Y:S01]  /*0550*/  BSSY.RECONVERGENT B2, `(.L_x_4) ;  /* 0x0000025000027945 */ /* 0x000fe20003800200 */
[----:B------:R-:W-:Y:S01]  /*0560*/  FSETP.NEU.AND P0, PT, R12, RZ, PT ;  /* 0x000000ff0c00720b */ /* 0x000fe20003f0d000 */
[----:B------:R-:W-:Y:S01]  /*0570*/  FFMA R9, R2, R9, -0.015681877732276916504 ;  /* 0xbc80774802097423 */ /* 0x000fe20000000009 */
[----:B------:R-:W-:Y:S02]  /*0580*/  FSEL R24, |R3|, |R4|, P4 ;  /* 0x4000000403187208 */ /* 0x000fe40002000200 */
[----:B------:R-:W-:Y:S01]  /*0590*/  FSETP.NEU.AND P1, PT, |R0|, |R3|, PT ;  /* 0x400000030000720b */ /* 0x000fe20003f2d200 */
[C---:B------:R-:W-:Y:S01]  /*05a0*/  FFMA R9, R2.reuse, R9, 0.042200751602649688721 ;  /* 0x3d2cdab202097423 */ /* 0x040fe20000000009 */
[----:B------:R-:W1:Y:S03]  /*05b0*/  MUFU.RCP R11, R24 ;  /* 0x00000018000b7308 */ /* 0x000e660000001000 */
[----:B------:R-:W-:-:S04]  /*05c0*/  FFMA R9, R2, R9, -0.074792981147766113281 ;  /* 0xbd992d1002097423 */ /* 0x000fc80000000009 */
[----:B------:R-:W-:-:S04]  /*05d0*/  FFMA R9, R2, R9, 0.10640415549278259277 ;  /* 0x3dd9ea6c02097423 */ /* 0x000fc80000000009 */
[----:B------:R-:W-:-:S04]  /*05e0*/  FFMA R9, R2, R9, -0.14207722246646881104 ;  /* 0xbe117cb102097423 */ /* 0x000fc80000000009 */
[----:B------:R-:W-:Y:S01]  /*05f0*/  FFMA R9, R2, R9, 0.19993925094604492188 ;  /* 0x3e4cbce002097423 */ /* 0x000fe20000000009 */
[----:B-1----:R-:W-:-:S03]  /*0600*/  FFMA R12, -R24, R11, 1 ;  /* 0x3f800000180c7423 */ /* 0x002fc6000000010b */
[----:B------:R-:W-:Y:S01]  /*0610*/  FFMA R9, R2, R9, -0.33333197236061096191 ;  /* 0xbeaaaa7d02097423 */ /* 0x000fe20000000009 */
[----:B------:R-:W-:-:S03]  /*0620*/  FFMA R11, R11, R12, R11 ;  /* 0x0000000c0b0b7223 */ /* 0x000fc6000000000b */
[----:B------:R-:W-:Y:S01]  /*0630*/  FMUL R2, R2, R9 ;  /* 0x0000000902027220 */ /* 0x000fe20000400000 */
[----:B------:R-:W-:-:S03]  /*0640*/  HFMA2 R9, -RZ, RZ, 1.857421875, -1409 ;  /* 0x3f6ee581ff097431 */ /* 0x000fc600000001ff */
[----:B------:R-:W-:-:S04]  /*0650*/  FFMA R2, R2, R7, R7 ;  /* 0x0000000702027223 */ /* 0x000fc80000000007 */
[C---:B------:R-:W-:Y:S01]  /*0660*/  FFMA R7, R9.reuse, 1.6832555532455444336, -R2 ;  /* 0x3fd774eb09077823 */ /* 0x040fe20000000802 */
[----:B------:R-:W-:-:S04]  /*0670*/  FSEL R8, R9, 1.8663789033889770508, P3 ;  /* 0x3feee58109087808 */ /* 0x000fc80001800000 */
[-C--:B------:R-:W-:Y:S02]  /*0680*/  FSEL R10, R7, R2.reuse, P3 ;  /* 0x00000002070a7208 */ /* 0x080fe40001800000 */
[----:B------:R-:W-:Y:S02]  /*0690*/  FSEL R7, R2, -R2, P3 ;  /* 0x8000000202077208 */ /* 0x000fe40001800000 */
[----:B------:R-:W-:-:S03]  /*06a0*/  FSEL R2, |R4|, |R3|, P4 ;  /* 0x4000000304027208 */ /* 0x000fc60002000200 */
[----:B------:R-:W-:Y:S01]  /*06b0*/  @!P2 FFMA R10, R8, 1.6832555532455444336, R7 ;  /* 0x3fd774eb080aa823 */ /* 0x000fe20000000007 */
[----:B------:R-:W-:Y:S01]  /*06c0*/  FADD R7, |R0|, |R3| ;  /* 0x4000000300077221 */ /* 0x000fe20000000200 */
[----:B------:R-:W-:-:S03]  /*06d0*/  FFMA R8, R2, R11, RZ ;  /* 0x0000000b02087223 */ /* 0x000fc600000000ff */
[----:B------:R-:W-:Y:S01]  /*06e0*/  @P0 FSEL R20, R13, R10, !P1 ;  /* 0x0000000a0d140208 */ /* 0x000fe20004800000 */
[----:B------:R-:W1:Y:S01]  /*06f0*/  FCHK P1, R2, R24 ;  /* 0x0000001802007302 */ /* 0x000e620000020000 */
        /* <DEDUP_REMOVED lines=9> */
[----:B------:R-:W-:-:S07]  /*0790*/  MOV R8, R2 ;  /* 0x0000000200087202 */ /* 0x000fce0000000f00 */
.L_x_5:
[----:B------:R-:W-:Y:S05]  /*07a0*/  BSYNC.RECONVERGENT B2 ;  /* 0x0000000000027941 */ /* 0x000fea0003800200 */
.L_x_4:
[----:B------:R-:W-:Y:S02]  /*07b0*/  HFMA2 R7, -RZ, RZ, 0.89990234375, 10328 ;  /* 0x3b33710bff077431 */ /* 0x000fe400000001ff */
[----:B------:R-:W-:Y:S01]  /*07c0*/  FMUL R2, R8, R8 ;  /* 0x0000000808027220 */ /* 0x000fe20000400000 */
[----:B------:R-:W-:Y:S01]  /*07d0*/  IMAD.MOV.U32 R10, RZ, RZ, 0x3f6ee581 ;  /* 0x3f6ee581ff0a7424 */ /* 0x000fe200078e00ff */
[----:B------:R-:W-:Y:S01]  /*07e0*/  ISETP.GE.AND P1, PT, R4, RZ, PT ;  /* 0x000000ff0400720c */ /* 0x000fe20003f26270 */
[----:B0-----:R-:W-:Y:S01]  /*07f0*/  IMAD.WIDE R12, R6, 0x8, R14 ;  /* 0x00000008060c7825 */ /* 0x001fe200078e020e */
[----:B------:R-:W-:Y:S01]  /*0800*/  FSETP.NEU.AND P0, PT, |R4|, |R3|, PT ;  /* 0x400000030400720b */ /* 0x000fe20003f0d200 */
[----:B------:R-:W-:Y:S01]  /*0810*/  BSSY.RECONVERGENT B2, `(.L_x_6) ;  /* 0x000011f000027945 */ /* 0x000fe20003800200 */
[----:B------:R-:W-:Y:S02]  /*0820*/  FSETP.NEU.AND P2, PT, R24, RZ, PT ;  /* 0x000000ff1800720b */ /* 0x000fe40003f4d000 */
[----:B------:R0:W-:Y:S01]  /*0830*/  STG.E.64 desc[UR6][R12.64], RZ ;  /* 0x000000ff0c007986 */ /* 0x0001e2000c101b06 */
[----:B------:R-:W-:-:S04]  /*0840*/  FFMA R7, R2, R7, -0.015681877732276916504 ;  /* 0xbc80774802077423 */ /* 0x000fc80000000007 */
[----:B------:R-:W-:-:S04]  /*0850*/  FFMA R7, R2, R7, 0.042200751602649688721 ;  /* 0x3d2cdab202077423 */ /* 0x000fc80000000007 */
[----:B------:R-:W-:-:S04]  /*0860*/  FFMA R7, R2, R7, -0.074792981147766113281 ;  /* 0xbd992d1002077423 */ /* 0x000fc80000000007 */
[----:B------:R-:W-:-:S04]  /*0870*/  FFMA R7, R2, R7, 0.10640415549278259277 ;  /* 0x3dd9ea6c02077423 */ /* 0x000fc80000000007 */
[----:B------:R-:W-:-:S04]  /*0880*/  FFMA R7, R2, R7, -0.14207722246646881104 ;  /* 0xbe117cb102077423 */ /* 0x000fc80000000007 */
[----:B------:R-:W-:-:S04]  /*0890*/  FFMA R7, R2, R7, 0.19993925094604492188 ;  /* 0x3e4cbce002077423 */ /* 0x000fc80000000007 */
[----:B------:R-:W-:-:S04]  /*08a0*/  FFMA R7, R2, R7, -0.33333197236061096191 ;  /* 0xbeaaaa7d02077423 */ /* 0x000fc80000000007 */
[----:B------:R-:W-:-:S04]  /*08b0*/  FMUL R7, R2, R7 ;  /* 0x0000000702077220 */ /* 0x000fc80000400000 */
[----:B------:R-:W-:Y:S01]  /*08c0*/  FFMA R7, R7, R8, R8 ;  /* 0x0000000807077223 */ /* 0x000fe20000000008 */
[----:B------:R-:W-:-:S03]  /*08d0*/  FSEL R8, R10, 1.8663789033889770508, P4 ;  /* 0x3feee5810a087808 */ /* 0x000fc60002000000 */
[----:B------:R-:W-:-:S05]  /*08e0*/  FFMA R2, R10, 1.6832555532455444336, -R7 ;  /* 0x3fd774eb0a027823 */ /* 0x000fca0000000807 */
[-C--:B------:R-:W-:Y:S02]  /*08f0*/  FSEL R2, R2, R7.reuse, P4 ;  /* 0x0000000702027208 */ /* 0x080fe40002000000 */
[----:B------:R-:W-:-:S05]  /*0900*/  FSEL R7, R7, -R7, P4 ;  /* 0x8000000707077208 */ /* 0x000fca0002000000 */
[----:B------:R-:W-:Y:S01]  /*0910*/  @!P1 FFMA R2, R8, 1.6832555532455444336, R7 ;  /* 0x3fd774eb08029823 */ /* 0x000fe20000000007 */
[----:B------:R-:W-:-:S04]  /*0920*/  MOV R7, 0x4016cbe4 ;  /* 0x4016cbe400077802 */ /* 0x000fc80000000f00 */
[----:B------:R-:W-:Y:S01]  /*0930*/  @!P0 FSEL R2, R7, 0.78539818525314331055, !P1 ;  /* 0x3f490fdb07028808 */ /* 0x000fe20004800000 */
[--C-:B------:R-:W-:Y:S01]  /*0940*/  FADD R7, |R4|, |R3|.reuse ;  /* 0x4000000304077221 */ /* 0x100fe20000000200 */
[----:B------:R-:W-:Y:S02]  /*0950*/  FSETP.GEU.AND P0, PT, |R20|, 0.78539818525314331055, PT ;  /* 0x3f490fdb1400780b */ /* 0x000fe40003f0e200 */
[----:B------:R-:W-:Y:S02]  /*0960*/  @!P2 FSEL R2, RZ, 3.1415927410125732422, P1 ;  /* 0x40490fdbff02a808 */ /* 0x000fe40000800000 */
[----:B------:R-:W-:Y:S02]  /*0970*/  FSETP.GEU.OR P0, PT, |R25|, 0.78539818525314331055, P0 ;  /* 0x3f490fdb1900780b */ /* 0x000fe4000070e600 */
[----:B------:R-:W-:Y:S02]  /*0980*/  FSETP.NAN.AND P1, PT, R7, R7, PT ;  /* 0x000000070700720b */ /* 0x000fe40003f28000 */
[----:B------:R-:W-:-:S04]  /*0990*/  LOP3.LUT R2, R2, 0x80000000, R3, 0xb8, !PT ;  /* 0x8000000002027812 */ /* 0x000fc800078eb803 */
[----:B------:R-:W-:-:S05]  /*09a0*/  FSEL R2, R7, R2, P1 ;  /* 0x0000000207027208 */ /* 0x000fca0000800000 */
[----:B0-----:R-:W-:Y:S05]  /*09b0*/  @P0 BRA `(.L_x_7) ;  /* 0x0000000000a40947 */ /* 0x001fea0003800000 */
[----:B------:R-:W0:Y:S01]  /*09c0*/  MUFU.RCP R7, R0 ;  /* 0x0000000000077308 */ /* 0x000e220000001000 */
[----:B------:R-:W-:Y:S07]  /*09d0*/  BSSY.RECONVERGENT B3, `(.L_x_8) ;  /* 0x000000c000037945 */ /* 0x000fee0003800200 */
[----:B------:R-:W1:Y:S01]  /*09e0*/  FCHK P0, R4, R0 ;  /* 0x0000000004007302 */ /* 0x000e620000000000 */
[----:B0-----:R-:W-:-:S04]  /*09f0*/  FFMA R2, -R0, R7, 1 ;  /* 0x3f80000000027423 */ /* 0x001fc80000000107 */
[----:B------:R-:W-:-:S04]  /*0a00*/  FFMA R7, R7, R2, R7 ;  /* 0x0000000207077223 */ /* 0x000fc80000000007 */
[----:B------:R-:W-:-:S04]  /*0a10*/  FFMA R2, R4, R7, RZ ;  /* 0x0000000704027223 */ /* 0x000fc800000000ff */
[----:B------:R-:W-:-:S04]  /*0a20*/  FFMA R8, -R0, R2, R4 ;  /* 0x0000000200087223 */ /* 0x000fc80000000104 */
[----:B------:R-:W-:Y:S01]  /*0a30*/  FFMA R2, R7, R8, R2 ;  /* 0x0000000807027223 */ /* 0x000fe20000000002 */
[----:B-1----:R-:W-:Y:S06]  /*0a40*/  @!P0 BRA `(.L_x_9) ;  /* 0x0000000000108947 */ /* 0x002fec0003800000 */
[----:B------:R-:W-:Y:S02]  /*0a50*/  MOV R2, R4 ;  /* 0x0000000400027202 */ /* 0x000fe40000000f00 */
[----:B------:R-:W-:Y:S02]  /*0a60*/  MOV R23, R0 ;  /* 0x0000000000177202 */ /* 0x000fe40000000f00 */
[----:B------:R-:W-:-:S07]  /*0a70*/  MOV R8, 0xa90 ;  /* 0x00000a9000087802 */ /* 0x000fce0000000f00 */
[----:B------:R-:W-:Y:S05]  /*0a80*/  CALL.REL.NOINC `($__internal_0_$__cuda_sm3x_div_rn_noftz_f32_slowpath) ;  /* 0x0000000c00f07944 */ /* 0x000fea0003c00000 */
.L_x_9:
[----:B------:R-:W-:Y:S05]  /*0a90*/  BSYNC.RECONVERGENT B3 ;  /* 0x0000000000037941 */ /* 0x000fea0003800200 */
.L_x_8:
[----:B------:R-:W0:Y:S01]  /*0aa0*/  MUFU.RCP R7, R0 ;  /* 0x0000000000077308 */ /* 0x000e220000001000 */
[----:B------:R-:W-:Y:S01]  /*0ab0*/  FADD R2, R2, 1 ;  /* 0x3f80000002027421 */ /* 0x000fe20000000000 */
[----:B------:R-:W-:Y:S01]  /*0ac0*/  BSSY.RECONVERGENT B3, `(.L_x_10) ;  /* 0x000000f000037945 */ /* 0x000fe20003800200 */
[----:B------:R-:W-:-:S04]  /*0ad0*/  IMAD.WIDE R24, R6, 0x8, R18 ;  /* 0x0000000806187825 */ /* 0x000fc800078e0212 */
[----:B------:R-:W-:Y:S01]  /*0ae0*/  FMUL.SAT R20, R2, 0.5 ;  /* 0x3f00000002147820 */ /* 0x000fe20000402000 */
        /* <DEDUP_REMOVED lines=11> */
[----:B------:R-:W-:-:S07]  /*0ba0*/  MOV R4, R2 ;  /* 0x0000000200047202 */ /* 0x000fce0000000f00 */
.L_x_11:
[----:B------:R-:W-:Y:S05]  /*0bb0*/  BSYNC.RECONVERGENT B3 ;  /* 0x0000000000037941 */ /* 0x000fea0003800200 */
.L_x_10:
[----:B------:R-:W0:Y:S01]  /*0bc0*/  LDC.64 R2, c[0x0][0x390] ;  /* 0x0000e400ff027b82 */ /* 0x000e220000000a00 */
[----:B------:R-:W-:-:S04]  /*0bd0*/  FADD R4, -R4, 1 ;  /* 0x3f80000004047421 */ /* 0x000fc80000000100 */
[----:B------:R-:W-:-:S05]  /*0be0*/  FMUL.SAT R21, R4, 0.5 ;  /* 0x3f00000004157820 */ /* 0x000fca0000402000 */
[----:B------:R1:W-:Y:S04]  /*0bf0*/  STG.E.64 desc[UR6][R24.64], R20 ;  /* 0x0000001418007986 */ /* 0x0003e8000c101b06 */
[----:B0-----:R-:W2:Y:S04]  /*0c00*/  LDG.E R7, desc[UR6][R2.64+0x10] ;  /* 0x0000100602077981 */ /* 0x001ea8000c1e1900 */
[----:B--2---:R1:W-:Y:S04]  /*0c10*/  STG.E desc[UR6][R12.64], R7 ;  /* 0x000000070c007986 */ /* 0x0043e8000c101906 */
[----:B------:R-:W2:Y:S04]  /*0c20*/  LDG.E R9, desc[UR6][R2.64+0x14] ;  /* 0x0000140602097981 */ /* 0x000ea8000c1e1900 */
[----:B--2---:R1:W-:Y:S01]  /*0c30*/  STG.E desc[UR6][R12.64+0x4], R9 ;  /* 0x000004090c007986 */ /* 0x0043e2000c101906 */
[----:B------:R-:W-:Y:S05]  /*0c40*/  BRA `(.L_x_12) ;  /* 0x0000000c006c7947 */ /* 0x000fea0003800000 */
.L_x_7:
[----:B------:R-:W-:-:S04]  /*0c50*/  FSETP.GT.AND P0, PT, |R20|, 2.3561944961547851562, PT ;  /* 0x4016cbe41400780b */ /* 0x000fc80003f04200 */
[----:B------:R-:W-:-:S13]  /*0c60*/  FSETP.LEU.OR P0, PT, |R25|, 2.3561944961547851562, !P0 ;  /* 0x4016cbe41900780b */ /* 0x000fda000470b600 */
[----:B------:R-:W-:Y:S05]  /*0c70*/  @P0 BRA `(.L_x_13) ;  /* 0x0000000000a40947 */ /* 0x000fea0003800000 */
        /* <DEDUP_REMOVED lines=9> */
[----:B------:R-:W-:Y:S01]  /*0d10*/  IMAD.MOV.U32 R2, RZ, RZ, R4 ;  /* 0x000000ffff027224 */ /* 0x000fe200078e0004 */
[----:B------:R-:W-:Y:S02]  /*0d20*/  MOV R23, R0 ;  /* 0x0000000000177202 */ /* 0x000fe40000000f00 */
[----:B------:R-:W-:-:S07]  /*0d30*/  MOV R8, 0xd50 ;  /* 0x00000d5000087802 */ /* 0x000fce0000000f00 */
[----:B------:R-:W-:Y:S05]  /*0d40*/  CALL.REL.NOINC `($__internal_0_$__cuda_sm3x_div_rn_noftz_f32_slowpath) ;  /* 0x0000000c00407944 */ /* 0x000fea0003c00000 */
.L_x_15:
[----:B------:R-:W-:Y:S05]  /*0d50*/  BSYNC.RECONVERGENT B3 ;  /* 0x0000000000037941 */ /* 0x000fea0003800200 */
.L_x_14:
[----:B------:R-:W0:Y:S01]  /*0d60*/  MUFU.RCP R7, R0 ;  /* 0x0000000000077308 */ /* 0x000e220000001000 */
[----:B------:R-:W-:Y:S01]  /*0d70*/  FADD R2, -R2, 1 ;  /* 0x3f80000002027421 */ /* 0x000fe20000000100 */
        /* <DEDUP_REMOVED lines=15> */
.L_x_17:
[----:B------:R-:W-:Y:S05]  /*0e70*/  BSYNC.RECONVERGENT B3 ;  /* 0x0000000000037941 */ /* 0x000fea0003800200 */
.L_x_16:
        /* <DEDUP_REMOVED lines=9> */
.L_x_13:
[----:B------:R-:W-:-:S04]  /*0f10*/  FSETP.GEU.AND P0, PT, R2, 2.3561944961547851562, PT ;  /* 0x4016cbe40200780b */ /* 0x000fc80003f0e000 */
[----:B------:R-:W-:-:S13]  /*0f20*/  FSETP.LTU.OR P0, PT, R2, 0.78539818525314331055, P0 ;  /* 0x3f490fdb0200780b */ /* 0x000fda0000709400 */
        /* <DEDUP_REMOVED lines=14> */
.L_x_20:
[----:B------:R-:W-:Y:S05]  /*1010*/  BSYNC.RECONVERGENT B3 ;  /* 0x0000000000037941 */ /* 0x000fea0003800200 */
.L_x_19:
        /* <DEDUP_REMOVED lines=16> */
[----:B------:R-:W-:-:S07]  /*1120*/  MOV R4, R2 ;  /* 0x0000000200047202 */ /* 0x000fce0000000f00 */
.L_x_22:
[----:B------:R-:W-:Y:S05]  /*1130*/  BSYNC.RECONVERGENT B3 ;  /* 0x0000000000037941 */ /* 0x000fea0003800200 */
.L_x_21:
[----:B------:R-:W0:Y:S01]  /*1140*/  LDC.64 R2, c[0x0][0x390] ;  /* 0x0000e400ff027b82 */ /* 0x000e220000000a00 */
[----:B------:R-:W-:-:S04]  /*1150*/  FADD R4, R4, 1 ;  /* 0x3f80000004047421 */ /* 0x000fc80000000000 */
[----:B------:R-:W-:-:S05]  /*1160*/  FMUL.SAT R21, R4, 0.5 ;  /* 0x3f00000004157820 */ /* 0x000fca0000402000 */
[----:B------:R1:W-:Y:S04]  /*1170*/  STG.E.64 desc[UR6][R24.64], R20 ;  /* 0x0000001418007986 */ /* 0x0003e8000c101b06 */
[----:B0-----:R-:W2:Y:S04]  /*1180*/  LDG.E R7, desc[UR6][R2.64] ;  /* 0x0000000602077981 */ /* 0x001ea8000c1e1900 */
[----:B--2---:R1:W-:Y:S04]  /*1190*/  STG.E desc[UR6][R12.64], R7 ;  /* 0x000000070c007986 */ /* 0x0043e8000c101906 */
[----:B------:R-:W2:Y:S04]  /*11a0*/  LDG.E R9, desc[UR6][R2.64+0x4] ;  /* 0x0000040602097981 */ /* 0x000ea8000c1e1900 */
[----:B--2---:R1:W-:Y:S01]  /*11b0*/  STG.E desc[UR6][R12.64+0x4], R9 ;  /* 0x000004090c007986 */ /* 0x0043e2000c101906 */
[----:B------:R-:W-:Y:S05]  /*11c0*/  BRA `(.L_x_12) ;  /* 0x00000008000c7947 */ /* 0x000fea0003800000 */
.L_x_18:
[----:B------:R-:W-:-:S04]  /*11d0*/  FSETP.GEU.AND P0, PT, R2, 0.78539818525314331055, PT ;  /* 0x3f490fdb0200780b */ /* 0x000fc80003f0e000 */
[----:B------:R-:W-:-:S13]  /*11e0*/  FSETP.LTU.OR P0, PT, R2, -0.78539818525314331055, P0 ;  /* 0xbf490fdb0200780b */ /* 0x000fda0000709400 */
        /* <DEDUP_REMOVED lines=14> */
.L_x_25:
[----:B------:R-:W-:Y:S05]  /*12d0*/  BSYNC.RECONVERGENT B3 ;  /* 0x0000000000037941 */ /* 0x000fea0003800200 */
.L_x_24:
        /* <DEDUP_REMOVED lines=16> */
[----:B------:R-:W-:-:S07]  /*13e0*/  IMAD.MOV.U32 R8, RZ, RZ, R2 ;  /* 0x000000ffff087224 */ /* 0x000fce00078e0002 */
.L_x_27:
[----:B------:R-:W-:Y:S05]  /*13f0*/  BSYNC.RECONVERGENT B3 ;  /* 0x0000000000037941 */ /* 0x000fea0003800200 */
.L_x_26:
[----:B------:R-:W0:Y:S01]  /*1400*/  LDC.64 R2, c[0x0][0x390] ;  /* 0x0000e400ff027b82 */ /* 0x000e220000000a00 */
[----:B------:R-:W-:-:S04]  /*1410*/  FADD R8, R8, 1 ;  /* 0x3f80000008087421 */ /* 0x000fc80000000000 */
[----:B------:R-:W-:-:S05]  /*1420*/  FMUL.SAT R21, R8, 0.5 ;  /* 0x3f00000008157820 */ /* 0x000fca0000402000 */
[----:B------:R2:W-:Y:S04]  /*1430*/  STG.E.64 desc[UR6][R24.64], R20 ;  /* 0x0000001418007986 */ /* 0x0005e8000c101b06 */
[----:B0-----:R-:W3:Y:S04]  /*1440*/  LDG.E R7, desc[UR6][R2.64+0x8] ;  /* 0x0000080602077981 */ /* 0x001ee8000c1e1900 */
[----:B---3--:R2:W-:Y:S04]  /*1450*/  STG.E desc[UR6][R12.64], R7 ;  /* 0x000000070c007986 */ /* 0x0085e8000c101906 */
[----:B------:R-:W3:Y:S04]  /*1460*/  LDG.E R9, desc[UR6][R2.64+0xc] ;  /* 0x00000c0602097981 */ /* 0x000ee8000c1e1900 */
[----:B---3--:R2:W-:Y:S01]  /*1470*/  STG.E desc[UR6][R12.64+0x4], R9 ;  /* 0x000004090c007986 */ /* 0x0085e2000c101906 */
[----:B------:R-:W-:Y:S05]  /*1480*/  BRA `(.L_x_12) ;  /* 0x00000004005c7947 */ /* 0x000fea0003800000 */
.L_x_23:
[----:B------:R-:W-:-:S04]  /*1490*/  FSETP.GEU.AND P0, PT, R2, -0.78539818525314331055, PT ;  /* 0xbf490fdb0200780b */ /* 0x000fc80003f0e000 */
[----:B------:R-:W-:-:S13]  /*14a0*/  FSETP.LTU.OR P0, PT, R2, -2.3561944961547851562, P0 ;  /* 0xc016cbe40200780b */ /* 0x000fda0000709400 */
        /* <DEDUP_REMOVED lines=14> */
.L_x_30:
[----:B------:R-:W-:Y:S05]  /*1590*/  BSYNC.RECONVERGENT B3 ;  /* 0x0000000000037941 */ /* 0x000fea0003800200 */
.L_x_29:
        /* <DEDUP_REMOVED lines=17> */
.L_x_32:
[----:B------:R-:W-:Y:S05]  /*16b0*/  BSYNC.RECONVERGENT B3 ;  /* 0x0000000000037941 */ /* 0x000fea0003800200 */
.L_x_31:
        /* <DEDUP_REMOVED lines=9> */
.L_x_28:
[C---:B------:R-:W-:Y:S02]  /*1750*/  FSETP.GEU.AND P0, PT, R2.reuse, -2.3561944961547851562, PT ;  /* 0xc016cbe40200780b */ /* 0x040fe40003f0e000 */
[----:B------:R-:W-:-:S13]  /*1760*/  FSETP.LTU.AND P1, PT, R2, 2.3561944961547851562, PT ;  /* 0x4016cbe40200780b */ /* 0x000fda0003f29000 */
[----:B------:R-:W-:Y:S05]  /*1770*/  @P0 BRA P1, `(.L_x_12) ;  /* 0x0000000000a00947 */ /* 0x000fea0000800000 */
        /* <DEDUP_REMOVED lines=9> */
[----:B------:R-:W-:Y:S01]  /*1810*/  MOV R2, R3 ;  /* 0x0000000300027202 */ /* 0x000fe20000000f00 */
[----:B------:R-:W-:Y:S01]  /*1820*/  IMAD.MOV.U32 R23, RZ, RZ, R4 ;  /* 0x000000ffff177224 */ /* 0x000fe200078e0004 */
[----:B------:R-:W-:-:S07]  /*1830*/  MOV R8, 0x1850 ;  /* 0x0000185000087802 */ /* 0x000fce0000000f00 */
[----:B------:R-:W-:Y:S05]  /*1840*/  CALL.REL.NOINC `($__internal_0_$__cuda_sm3x_div_rn_noftz_f32_slowpath) ;  /* 0x0000000000807944 */ /* 0x000fea0003c00000 */
.L_x_34:
[----:B------:R-:W-:Y:S05]  /*1850*/  BSYNC.RECONVERGENT B3 ;  /* 0x0000000000037941 */ /* 0x000fea0003800200 */
.L_x_33:
        /* <DEDUP_REMOVED lines=17> */
.L_x_36:
[----:B------:R-:W-:Y:S05]  /*1970*/  BSYNC.RECONVERGENT B3 ;  /* 0x0000000000037941 */ /* 0x000fea0003800200 */
.L_x_35:
[----:B------:R-:W0:Y:S01]  /*1980*/  LDC.64 R2, c[0x0][0x390] ;  /* 0x0000e400ff027b82 */ /* 0x000e220000000a00 */
[----:B------:R-:W-:-:S04]  /*1990*/  FADD R7, -R7, 1 ;  /* 0x3f80000007077421 */ /* 0x000fc80000000100 */
[----:B------:R-:W-:-:S05]  /*19a0*/  FMUL.SAT R21, R7, 0.5 ;  /* 0x3f00000007157820 */ /* 0x000fca0000402000 */
[----:B------:R3:W-:Y:S04]  /*19b0*/  STG.E.64 desc[UR6][R24.64], R20 ;  /* 0x0000001418007986 */ /* 0x0007e8000c101b06 */
[----:B0-----:R-:W2:Y:S04]  /*19c0*/  LDG.E R7, desc[UR6][R2.64+0x18] ;  /* 0x0000180602077981 */ /* 0x001ea8000c1e1900 */
[----:B--2---:R3:W-:Y:S04]  /*19d0*/  STG.E desc[UR6][R12.64], R7 ;  /* 0x000000070c007986 */ /* 0x0047e8000c101906 */
[----:B------:R-:W2:Y:S04]  /*19e0*/  LDG.E R9, desc[UR6][R2.64+0x1c] ;  /* 0x00001c0602097981 */ /* 0x000ea8000c1e1900 */
[----:B--2---:R3:W-:Y:S02]  /*19f0*/  STG.E desc[UR6][R12.64+0x4], R9 ;  /* 0x000004090c007986 */ /* 0x0047e4000c101906 */
.L_x_12:
[----:B------:R-:W-:Y:S05]  /*1a00*/  BSYNC.RECONVERGENT B2 ;  /* 0x0000000000027941 */ /* 0x000fea0003800200 */
.L_x_6:
[----:B------:R-:W-:-:S04]  /*1a10*/  IADD3 R6, PT, PT, R5, R6, RZ ;  /* 0x0000000605067210 */ /* 0x000fc80007ffe0ff */
[----:B------:R-:W-:-:S13]  /*1a20*/  ISETP.GE.AND P0, PT, R6, UR5, PT ;  /* 0x0000000506007c0c */ /* 0x000fda000bf06270 */
[----:B------:R-:W-:Y:S05]  /*1a30*/  @!P0 BRA `(.L_x_37) ;  /* 0xffffffe400ac8947 */ /* 0x000fea000383ffff */
[----:B------:R-:W-:Y:S05]  /*1a40*/  EXIT ;  /* 0x000000000000794d */ /* 0x000fea0003800000 */
        .weak           $__internal_0_$__cuda_sm3x_div_rn_noftz_f32_slowpath
        .type           $__internal_0_$__cuda_sm3x_div_rn_noftz_f32_slowpath,@function
        .size           $__internal_0_$__cuda_sm3x_div_rn_noftz_f32_slowpath,(.L_x_50 - $__internal_0_$__cuda_sm3x_div_rn_noftz_f32_slowpath)
$__internal_0_$__cuda_sm3x_div_rn_noftz_f32_slowpath:
[----:B------:R-:W-:Y:S01]  /*1a50*/  SHF.R.U32.HI R10, RZ, 0x17, R23 ;  /* 0x00000017ff0a7819 */ /* 0x000fe20000011617 */
[----:B------:R-:W-:Y:S01]  /*1a60*/  BSSY.RECONVERGENT B0, `(.L_x_38) ;  /* 0x0000062000007945 */ /* 0x000fe20003800200 */
[----:B------:R-:W-:Y:S02]  /*1a70*/  SHF.R.U32.HI R9, RZ, 0x17, R2 ;  /* 0x00000017ff097819 */ /* 0x000fe40000011602 */
[----:B------:R-:W-:Y:S02]  /*1a80*/  LOP3.LUT R10, R10, 0xff, RZ, 0xc0, !PT ;  /* 0x000000ff0a0a7812 */ /* 0x000fe400078ec0ff */
[----:B------:R-:W-:Y:S02]  /*1a90*/  LOP3.LUT R9, R9, 0xff, RZ, 0xc0, !PT ;  /* 0x000000ff09097812 */ /* 0x000fe400078ec0ff */
[----:B------:R-:W-:Y:S02]  /*1aa0*/  IADD3 R7, PT, PT, R10, -0x1, RZ ;  /* 0xffffffff0a077810 */ /* 0x000fe40007ffe0ff */
[----:B------:R-:W-:-:S02]  /*1ab0*/  IADD3 R21, PT, PT, R9, -0x1, RZ ;  /* 0xffffffff09157810 */ /* 0x000fc40007ffe0ff */
[----:B------:R-:W-:-:S04]  /*1ac0*/  ISETP.GT.U32.AND P0, PT, R7, 0xfd, PT ;  /* 0x000000fd0700780c */ /* 0x000fc80003f04070 */
[----:B------:R-:W-:-:S13]  /*1ad0*/  ISETP.GT.U32.OR P0, PT, R21, 0xfd, P0 ;  /* 0x000000fd1500780c */ /* 0x000fda0000704470 */
[----:B------:R-:W-:Y:S01]  /*1ae0*/  @!P0 IMAD.MOV.U32 R11, RZ, RZ, RZ ;  /* 0x000000ffff0b8224 */ /* 0x000fe200078e00ff */
[----:B------:R-:W-:Y:S06]  /*1af0*/  @!P0 BRA `(.L_x_39) ;  /* 0x00000000005c8947 */ /* 0x000fec0003800000 */
[----:B------:R-:W-:Y:S02]  /*1b00*/  FSETP.GTU.FTZ.AND P0, PT, |R2|, +INF , PT ;  /* 0x7f8000000200780b */ /* 0x000fe40003f1c200 */
[----:B------:R-:W-:-:S04]  /*1b10*/  FSETP.GTU.FTZ.AND P1, PT, |R23|, +INF , PT ;  /* 0x7f8000001700780b */ /* 0x000fc80003f3c200 */
[----:B------:R-:W-:-:S13]  /*1b20*/  PLOP3.LUT P0, PT, P0, P1, PT, 0xf8, 0x8f ;  /* 0x00000000008f781c */ /* 0x000fda0000703f70 */
[----:B------:R-:W-:Y:S05]  /*1b30*/  @P0 BRA `(.L_x_40) ;  /* 0x00000004004c0947 */ /* 0x000fea0003800000 */
[----:B------:R-:W-:-:S13]  /*1b40*/  LOP3.LUT P0, RZ, R23, 0x7fffffff, R2, 0xc8, !PT ;  /* 0x7fffffff17ff7812 */ /* 0x000fda000780c802 */
[----:B------:R-:W-:Y:S05]  /*1b50*/  @!P0 BRA `(.L_x_41) ;  /* 0x00000004003c8947 */ /* 0x000fea0003800000 */
[C---:B------:R-:W-:Y:S02]  /*1b60*/  FSETP.NEU.FTZ.AND P5, PT, |R2|.reuse, +INF , PT ;  /* 0x7f8000000200780b */ /* 0x040fe40003fbd200 */
[----:B------:R-:W-:Y:S02]  /*1b70*/  FSETP.NEU.FTZ.AND P1, PT, |R23|, +INF , PT ;  /* 0x7f8000001700780b */ /* 0x000fe40003f3d200 */
[----:B------:R-:W-:-:S11]  /*1b80*/  FSETP.NEU.FTZ.AND P0, PT, |R2|, +INF , PT ;  /* 0x7f8000000200780b */ /* 0x000fd60003f1d200 */
[----:B------:R-:W-:Y:S05]  /*1b90*/  @!P1 BRA !P5, `(.L_x_41) ;  /* 0x00000004002c9947 */ /* 0x000fea0006800000 */
[----:B------:R-:W-:-:S04]  /*1ba0*/  LOP3.LUT P5, RZ, R2, 0x7fffffff, RZ, 0xc0, !PT ;  /* 0x7fffffff02ff7812 */ /* 0x000fc800078ac0ff */
[----:B------:R-:W-:-:S13]  /*1bb0*/  PLOP3.LUT P1, PT, P1, P5, PT, 0x2f, 0xf2 ;  /* 0x0000000000f2781c */ /* 0x000fda0000f2a577 */
[----:B------:R-:W-:Y:S05]  /*1bc0*/  @P1 BRA `(.L_x_42) ;  /* 0x0000000400181947 */ /* 0x000fea0003800000 */
[----:B------:R-:W-:-:S04]  /*1bd0*/  LOP3.LUT P1, RZ, R23, 0x7fffffff, RZ, 0xc0, !PT ;  /* 0x7fffffff17ff7812 */ /* 0x000fc8000782c0ff */
[----:B------:R-:W-:-:S13]  /*1be0*/  PLOP3.LUT P0, PT, P0, P1, PT, 0x2f, 0xf2 ;  /* 0x0000000000f2781c */ /* 0x000fda0000702577 */
[----:B------:R-:W-:Y:S05]  /*1bf0*/  @P0 BRA `(.L_x_43) ;  /* 0x0000000400000947 */ /* 0x000fea0003800000 */
[----:B------:R-:W-:Y:S02]  /*1c00*/  ISETP.GE.AND P0, PT, R21, RZ, PT ;  /* 0x000000ff1500720c */ /* 0x000fe40003f06270 */
[----:B------:R-:W-:-:S11]  /*1c10*/  ISETP.GE.AND P1, PT, R7, RZ, PT ;  /* 0x000000ff0700720c */ /* 0x000fd60003f26270 */
[----:B------:R-:W-:Y:S01]  /*1c20*/  @P0 MOV R11, RZ ;  /* 0x000000ff000b0202 */ /* 0x000fe20000000f00 */
[----:B------:R-:W-:Y:S01]  /*1c30*/  @!P0 FFMA R2, R2, 1.84467440737095516160e+19, RZ ;  /* 0x5f80000002028823 */ /* 0x000fe200000000ff */
[----:B------:R-:W-:Y:S01]  /*1c40*/  @!P0 MOV R11, 0xffffffc0 ;  /* 0xffffffc0000b8802 */ /* 0x000fe20000000f00 */
[----:B------:R-:W-:-:S03]  /*1c50*/  @!P1 FFMA R23, R23, 1.84467440737095516160e+19, RZ ;  /* 0x5f80000017179823 */ /* 0x000fc600000000ff */
[----:B------:R-:W-:-:S07]  /*1c60*/  @!P1 IADD3 R11, PT, PT, R11, 0x40, RZ ;  /* 0x000000400b0b9810 */ /* 0x000fce0007ffe0ff */
.L_x_39:
[----:B------:R-:W-:Y:S01]  /*1c70*/  LEA R26, R10, 0xc0800000, 0x17 ;  /* 0xc08000000a1a7811 */ /* 0x000fe200078eb8ff */
[----:B------:R-:W-:Y:S01]  /*1c80*/  BSSY.RECONVERGENT B1, `(.L_x_44) ;  /* 0x0000036000017945 */ /* 0x000fe20003800200 */
[----:B------:R-:W-:Y:S02]  /*1c90*/  IADD3 R9, PT, PT, R9, -0x7f, RZ ;  /* 0xffffff8109097810 */ /* 0x000fe40007ffe0ff */
[----:B------:R-:W-:Y:S02]  /*1ca0*/  IADD3 R26, PT, PT, -R26, R23, RZ ;  /* 0x000000171a1a7210 */ /* 0x000fe40007ffe1ff */
[C---:B------:R-:W-:Y:S01]  /*1cb0*/  IADD3 R10, PT, PT, R9.reuse, 0x7f, -R10 ;  /* 0x0000007f090a7810 */ /* 0x040fe20007ffe80a */
[----:B------:R-:W-:Y:S01]  /*1cc0*/  IMAD R2, R9, -0x800000, R2 ;  /* 0xff80000009027824 */ /* 0x000fe200078e0202 */
[----:B------:R-:W0:Y:S01]  /*1cd0*/  MUFU.RCP R22, R26 ;  /* 0x0000001a00167308 */ /* 0x000e220000001000 */
[----:B------:R-:W-:Y:S01]  /*1ce0*/  FADD.FTZ R7, -R26, -RZ ;  /* 0x800000ff1a077221 */ /* 0x000fe20000010100 */
[----:B------:R-:W-:-:S03]  /*1cf0*/  IADD3 R11, PT, PT, R10, R11, RZ ;  /* 0x0000000b0a0b7210 */ /* 0x000fc60007ffe0ff */
[----:B0-----:R-:W-:-:S04]  /*1d00*/  FFMA R21, R22, R7, 1 ;  /* 0x3f80000016157423 */ /* 0x001fc80000000007 */
[----:B------:R-:W-:-:S04]  /*1d10*/  FFMA R21, R22, R21, R22 ;  /* 0x0000001516157223 */ /* 0x000fc80000000016 */
[----:B------:R-:W-:-:S04]  /*1d20*/  FFMA R22, R2, R21, RZ ;  /* 0x0000001502167223 */ /* 0x000fc800000000ff */
[----:B------:R-:W-:-:S04]  /*1d30*/  FFMA R23, R7, R22, R2 ;  /* 0x0000001607177223 */ /* 0x000fc80000000002 */
[----:B------:R-:W-:-:S04]  /*1d40*/  FFMA R22, R21, R23, R22 ;  /* 0x0000001715167223 */ /* 0x000fc80000000016 */
[----:B------:R-:W-:-:S04]  /*1d50*/  FFMA R7, R7, R22, R2 ;  /* 0x0000001607077223 */ /* 0x000fc80000000002 */
[----:B------:R-:W-:-:S05]  /*1d60*/  FFMA R2, R21, R7, R22 ;  /* 0x0000000715027223 */ /* 0x000fca0000000016 */
[----:B------:R-:W-:-:S04]  /*1d70*/  SHF.R.U32.HI R9, RZ, 0x17, R2 ;  /* 0x00000017ff097819 */ /* 0x000fc80000011602 */
[----:B------:R-:W-:-:S05]  /*1d80*/  LOP3.LUT R10, R9, 0xff, RZ, 0xc0, !PT ;  /* 0x000000ff090a7812 */ /* 0x000fca00078ec0ff */
[----:B------:R-:W-:-:S05]  /*1d90*/  IMAD.IADD R9, R10, 0x1, R11 ;  /* 0x000000010a097824 */ /* 0x000fca00078e020b */
[----:B------:R-:W-:-:S04]  /*1da0*/  IADD3 R10, PT, PT, R9, -0x1, RZ ;  /* 0xffffffff090a7810 */ /* 0x000fc80007ffe0ff */
[----:B------:R-:W-:-:S13]  /*1db0*/  ISETP.GE.U32.AND P0, PT, R10, 0xfe, PT ;  /* 0x000000fe0a00780c */ /* 0x000fda0003f06070 */
[----:B------:R-:W-:Y:S05]  /*1dc0*/  @!P0 BRA `(.L_x_45) ;  /* 0x0000000000808947 */ /* 0x000fea0003800000 */
[----:B------:R-:W-:-:S13]  /*1dd0*/  ISETP.GT.AND P0, PT, R9, 0xfe, PT ;  /* 0x000000fe0900780c */ /* 0x000fda0003f04270 */
[----:B------:R-:W-:Y:S05]  /*1de0*/  @P0 BRA `(.L_x_46) ;  /* 0x00000000006c0947 */ /* 0x000fea0003800000 */
[----:B------:R-:W-:-:S13]  /*1df0*/  ISETP.GE.AND P0, PT, R9, 0x1, PT ;  /* 0x000000010900780c */ /* 0x000fda0003f06270 */
[----:B------:R-:W-:Y:S05]  /*1e00*/  @P0 BRA `(.L_x_47) ;  /* 0x0000000000740947 */ /* 0x000fea0003800000 */
[----:B------:R-:W-:Y:S02]  /*1e10*/  ISETP.GE.AND P0, PT, R9, -0x18, PT ;  /* 0xffffffe80900780c */ /* 0x000fe40003f06270 */
[----:B------:R-:W-:-:S11]  /*1e20*/  LOP3.LUT R2, R2, 0x80000000, RZ, 0xc0, !PT ;  /* 0x8000000002027812 */ /* 0x000fd600078ec0ff */
[----:B------:R-:W-:Y:S05]  /*1e30*/  @!P0 BRA `(.L_x_47) ;  /* 0x0000000000688947 */ /* 0x000fea0003800000 */
[CCC-:B------:R-:W-:Y:S01]  /*1e40*/  FFMA.RZ R10, R21.reuse, R7.reuse, R22.reuse ;  /* 0x00000007150a7223 */ /* 0x1c0fe2000000c016 */
[CCC-:B------:R-:W-:Y:S01]  /*1e50*/  FFMA.RP R11, R21.reuse, R7.reuse, R22.reuse ;  /* 0x00000007150b7223 */ /* 0x1c0fe20000008016 */
[----:B------:R-:W-:Y:S01]  /*1e60*/  FFMA.RM R22, R21, R7, R22 ;  /* 0x0000000715167223 */ /* 0x000fe20000004016 */
[C---:B------:R-:W-:Y:S02]  /*1e70*/  IADD3 R7, PT, PT, R9.reuse, 0x20, RZ ;  /* 0x0000002009077810 */ /* 0x040fe40007ffe0ff */
[----:B------:R-:W-:Y:S02]  /*1e80*/  LOP3.LUT R10, R10, 0x7fffff, RZ, 0xc0, !PT ;  /* 0x007fffff0a0a7812 */ /* 0x000fe400078ec0ff */
[C---:B------:R-:W-:Y:S02]  /*1e90*/  ISETP.NE.AND P5, PT, R9.reuse, RZ, PT ;  /* 0x000000ff0900720c */ /* 0x040fe40003fa5270 */
[----:B------:R-:W-:Y:S02]  /*1ea0*/  LOP3.LUT R10, R10, 0x800000, RZ, 0xfc, !PT ;  /* 0x008000000a0a7812 */ /* 0x000fe400078efcff */
[----:B------:R-:W-:-:S02]  /*1eb0*/  ISETP.NE.AND P1, PT, R9, RZ, PT ;  /* 0x000000ff0900720c */ /* 0x000fc40003f25270 */
[----:B------:R-:W-:Y:S02]  /*1ec0*/  IADD3 R9, PT, PT, -R9, RZ, RZ ;  /* 0x000000ff09097210 */ /* 0x000fe40007ffe1ff */
[----:B------:R-:W-:Y:S02]  /*1ed0*/  SHF.L.U32 R7, R10, R7, RZ ;  /* 0x000000070a077219 */ /* 0x000fe400000006ff */
[----:B------:R-:W-:Y:S02]  /*1ee0*/  FSETP.NEU.FTZ.AND P0, PT, R11, R22, PT ;  /* 0x000000160b00720b */ /* 0x000fe40003f1d000 */
[----:B------:R-:W-:Y:S02]  /*1ef0*/  SEL R9, R9, RZ, P5 ;  /* 0x000000ff09097207 */ /* 0x000fe40002800000 */
[----:B------:R-:W-:Y:S02]  /*1f00*/  ISETP.NE.AND P1, PT, R7, RZ, P1 ;  /* 0x000000ff0700720c */ /* 0x000fe40000f25270 */
[----:B------:R-:W-:-:S02]  /*1f10*/  SHF.R.U32.HI R10, RZ, R9, R10 ;  /* 0x00000009ff0a7219 */ /* 0x000fc4000001160a */
[----:B------:R-:W-:Y:S02]  /*1f20*/  PLOP3.LUT P0, PT, P0, P1, PT, 0xf8, 0x8f ;  /* 0x00000000008f781c */ /* 0x000fe40000703f70 */
[----:B------:R-:W-:Y:S02]  /*1f30*/  SHF.R.U32.HI R9, RZ, 0x1, R10 ;  /* 0x00000001ff097819 */ /* 0x000fe4000001160a */
[----:B------:R-:W-:-:S04]  /*1f40*/  SEL R22, RZ, 0x1, !P0 ;  /* 0x00000001ff167807 */ /* 0x000fc80004000000 */
[----:B------:R-:W-:-:S04]  /*1f50*/  LOP3.LUT R7, R22, 0x1, R9, 0xf8, !PT ;  /* 0x0000000116077812 */ /* 0x000fc800078ef809 */
[----:B------:R-:W-:-:S04]  /*1f60*/  LOP3.LUT R10, R7, R10, RZ, 0xc0, !PT ;  /* 0x0000000a070a7212 */ /* 0x000fc800078ec0ff */
[----:B------:R-:W-:-:S04]  /*1f70*/  IADD3 R9, PT, PT, R9, R10, RZ ;  /* 0x0000000a09097210 */ /* 0x000fc80007ffe0ff */
[----:B------:R-:W-:Y:S01]  /*1f80*/  LOP3.LUT R2, R9, R2, RZ, 0xfc, !PT ;  /* 0x0000000209027212 */ /* 0x000fe200078efcff */
[----:B------:R-:W-:Y:S06]  /*1f90*/  BRA `(.L_x_47) ;  /* 0x0000000000107947 */ /* 0x000fec0003800000 */
.L_x_46:
[----:B------:R-:W-:-:S04]  /*1fa0*/  LOP3.LUT R2, R2, 0x80000000, RZ, 0xc0, !PT ;  /* 0x8000000002027812 */ /* 0x000fc800078ec0ff */
[----:B------:R-:W-:Y:S01]  /*1fb0*/  LOP3.LUT R2, R2, 0x7f800000, RZ, 0xfc, !PT ;  /* 0x7f80000002027812 */ /* 0x000fe200078efcff */
[----:B------:R-:W-:Y:S06]  /*1fc0*/  BRA `(.L_x_47) ;  /* 0x0000000000047947 */ /* 0x000fec0003800000 */
.L_x_45:
[----:B------:R-:W-:-:S07]  /*1fd0*/  LEA R2, R11, R2, 0x17 ;  /* 0x000000020b027211 */ /* 0x000fce00078eb8ff */
.L_x_47:
[----:B------:R-:W-:Y:S05]  /*1fe0*/  BSYNC.RECONVERGENT B1 ;  /* 0x0000000000017941 */ /* 0x000fea0003800200 */
.L_x_44:
[----:B------:R-:W-:Y:S05]  /*1ff0*/  BRA `(.L_x_48) ;  /* 0x0000000000207947 */ /* 0x000fea0003800000 */
.L_x_43:
[----:B------:R-:W-:-:S04]  /*2000*/  LOP3.LUT R2, R23, 0x80000000, R2, 0x48, !PT ;  /* 0x8000000017027812 */ /* 0x000fc800078e4802 */
[----:B------:R-:W-:Y:S01]  /*2010*/  LOP3.LUT R2, R2, 0x7f800000, RZ, 0xfc, !PT ;  /* 0x7f80000002027812 */ /* 0x000fe200078efcff */
[----:B------:R-:W-:Y:S06]  /*2020*/  BRA `(.L_x_48) ;  /* 0x0000000000147947 */ /* 0x000fec0003800000 */
.L_x_42:
[----:B------:R-:W-:Y:S01]  /*2030*/  LOP3.LUT R2, R23, 0x80000000, R2, 0x48, !PT ;  /* 0x8000000017027812 */ /* 0x000fe200078e4802 */
[----:B------:R-:W-:Y:S06]  /*2040*/  BRA `(.L_x_48) ;  /* 0x00000000000c7947 */ /* 0x000fec0003800000 */
.L_x_41:
[----:B------:R-:W0:Y:S01]  /*2050*/  MUFU.RSQ R2, -QNAN ;  /* 0xffc0000000027908 */ /* 0x000e220000001400 */
[----:B------:R-:W-:Y:S05]  /*2060*/  BRA `(.L_x_48) ;  /* 0x0000000000047947 */ /* 0x000fea0003800000 */
.L_x_40:
[----:B------:R-:W-:-:S07]  /*2070*/  FADD.FTZ R2, R2, R23 ;  /* 0x0000001702027221 */ /* 0x000fce0000010000 */
.L_x_48:
[----:B------:R-:W-:Y:S05]  /*2080*/  BSYNC.RECONVERGENT B0 ;  /* 0x0000000000007941 */ /* 0x000fea0003800200 */
.L_x_38:
[----:B------:R-:W-:-:S04]  /*2090*/  HFMA2 R9, -RZ, RZ, 0, 0 ;  /* 0x00000000ff097431 */ /* 0x000fc800000001ff */
[----:B0-----:R-:W-:Y:S05]  /*20a0*/  RET.REL.NODEC R8 `(cu_sample_coor) ;  /* 0xffffffdc08d47950 */ /* 0x001fea0003c3ffff */
.L_x_49:
[----:B------:R-:W-:-:S00]  /*20b0*/  BRA `(.L_x_49) ;  /* 0xfffffffc00fc7947 */ /* 0x000fc0000383ffff */
[----:B------:R-:W-:-:S00]  /*20c0*/  NOP ;  /* 0x0000000000007918 */ /* 0x000fc00000000000 */
        /* <DEDUP_REMOVED lines=11> */
.L_x_50:


//--------------------- .nv.shared.reserved.0     --------------------------
	.section	.nv.shared.reserved.0,"aw",@nobits
	.weak		__nv_reservedSMEM_offset_0_alias
	.size		__nv_reservedSMEM_offset_0_alias, 0, 64
	.other		__nv_reservedSMEM_offset_0_alias,@"STO_CUDA_RESERVED_SHARED STV_DEFAULT"
__nv_reservedSMEM_offset_0_alias:
	.zero		0
	.zero		64


//--------------------- .nv.constant0.cu_sample_coor --------------------------
	.section	.nv.constant0.cu_sample_coor,"a",@progbits
	.sectionflags	@""
	.align	4
.nv.constant0.cu_sample_coor:
	.zero		936


//--------------------- SYMBOLS --------------------------

	.type		.nv.reservedSmem.offset0,@object
	.size		.nv.reservedSmem.offset0,0x4
